//
// Generated by NVIDIA NVVM Compiler
//
// Compiler Build ID: CL-36424714
// Cuda compilation tools, release 13.0, V13.0.88
// Based on NVVM 20.0.0
//

.version 9.0
.target sm_100
.address_size 64

	// .globl	_Z11test_kernelv
.extern .func  (.param .b32 func_retval0) vprintf
(
	.param .b64 vprintf_param_0,
	.param .b64 vprintf_param_1
)
;
// _ZZ11test_kernelvE4done has been demoted
.global .align 1 .b8 $str[28] = {116, 104, 114, 101, 97, 100, 73, 100, 120, 46, 120, 32, 61, 32, 37, 51, 100, 32, 105, 115, 32, 100, 111, 110, 101, 33, 10};

.visible .entry _Z11test_kernelv()
{
	.local .align 8 .b8 	__local_depot0[8];
	.reg .b64 	%SP;
	.reg .b64 	%SPL;
	.reg .pred 	%p<5>;
	.reg .b16 	%rs<5>;
	.reg .b32 	%r<7>;
	.reg .b64 	%rd<5>;
	// demoted variable
	.shared .align 1 .b8 _ZZ11test_kernelvE4done[128];
	mov.u64 	%SPL, __local_depot0;
	cvta.local.u64 	%SP, %SPL;
	mov.u32 	%r1, %tid.x;
	setp.ne.s32 	%p1, %r1, 0;
	@%p1 bra 	$L__BB0_2;
	mov.b16 	%rs1, 0;
	st.shared.u8 	[_ZZ11test_kernelvE4done], %rs1;
	st.shared.u8 	[_ZZ11test_kernelvE4done+1], %rs1;
	st.shared.u8 	[_ZZ11test_kernelvE4done+2], %rs1;
	st.shared.u8 	[_ZZ11test_kernelvE4done+3], %rs1;
	st.shared.u8 	[_ZZ11test_kernelvE4done+4], %rs1;
	st.shared.u8 	[_ZZ11test_kernelvE4done+5], %rs1;
	st.shared.u8 	[_ZZ11test_kernelvE4done+6], %rs1;
	st.shared.u8 	[_ZZ11test_kernelvE4done+7], %rs1;
	st.shared.u8 	[_ZZ11test_kernelvE4done+8], %rs1;
	st.shared.u8 	[_ZZ11test_kernelvE4done+9], %rs1;
	st.shared.u8 	[_ZZ11test_kernelvE4done+10], %rs1;
	st.shared.u8 	[_ZZ11test_kernelvE4done+11], %rs1;
	st.shared.u8 	[_ZZ11test_kernelvE4done+12], %rs1;
	st.shared.u8 	[_ZZ11test_kernelvE4done+13], %rs1;
	st.shared.u8 	[_ZZ11test_kernelvE4done+14], %rs1;
	st.shared.u8 	[_ZZ11test_kernelvE4done+15], %rs1;
	st.shared.u8 	[_ZZ11test_kernelvE4done+16], %rs1;
	st.shared.u8 	[_ZZ11test_kernelvE4done+17], %rs1;
	st.shared.u8 	[_ZZ11test_kernelvE4done+18], %rs1;
	st.shared.u8 	[_ZZ11test_kernelvE4done+19], %rs1;
	st.shared.u8 	[_ZZ11test_kernelvE4done+20], %rs1;
	st.shared.u8 	[_ZZ11test_kernelvE4done+21], %rs1;
	st.shared.u8 	[_ZZ11test_kernelvE4done+22], %rs1;
	st.shared.u8 	[_ZZ11test_kernelvE4done+23], %rs1;
	st.shared.u8 	[_ZZ11test_kernelvE4done+24], %rs1;
	st.shared.u8 	[_ZZ11test_kernelvE4done+25], %rs1;
	st.shared.u8 	[_ZZ11test_kernelvE4done+26], %rs1;
	st.shared.u8 	[_ZZ11test_kernelvE4done+27], %rs1;
	st.shared.u8 	[_ZZ11test_kernelvE4done+28], %rs1;
	st.shared.u8 	[_ZZ11test_kernelvE4done+29], %rs1;
	st.shared.u8 	[_ZZ11test_kernelvE4done+30], %rs1;
	st.shared.u8 	[_ZZ11test_kernelvE4done+31], %rs1;
	st.shared.u8 	[_ZZ11test_kernelvE4done+32], %rs1;
	st.shared.u8 	[_ZZ11test_kernelvE4done+33], %rs1;
	st.shared.u8 	[_ZZ11test_kernelvE4done+34], %rs1;
	st.shared.u8 	[_ZZ11test_kernelvE4done+35], %rs1;
	st.shared.u8 	[_ZZ11test_kernelvE4done+36], %rs1;
	st.shared.u8 	[_ZZ11test_kernelvE4done+37], %rs1;
	st.shared.u8 	[_ZZ11test_kernelvE4done+38], %rs1;
	st.shared.u8 	[_ZZ11test_kernelvE4done+39], %rs1;
	st.shared.u8 	[_ZZ11test_kernelvE4done+40], %rs1;
	st.shared.u8 	[_ZZ11test_kernelvE4done+41], %rs1;
	st.shared.u8 	[_ZZ11test_kernelvE4done+42], %rs1;
	st.shared.u8 	[_ZZ11test_kernelvE4done+43], %rs1;
	st.shared.u8 	[_ZZ11test_kernelvE4done+44], %rs1;
	st.shared.u8 	[_ZZ11test_kernelvE4done+45], %rs1;
	st.shared.u8 	[_ZZ11test_kernelvE4done+46], %rs1;
	st.shared.u8 	[_ZZ11test_kernelvE4done+47], %rs1;
	st.shared.u8 	[_ZZ11test_kernelvE4done+48], %rs1;
	st.shared.u8 	[_ZZ11test_kernelvE4done+49], %rs1;
	st.shared.u8 	[_ZZ11test_kernelvE4done+50], %rs1;
	st.shared.u8 	[_ZZ11test_kernelvE4done+51], %rs1;
	st.shared.u8 	[_ZZ11test_kernelvE4done+52], %rs1;
	st.shared.u8 	[_ZZ11test_kernelvE4done+53], %rs1;
	st.shared.u8 	[_ZZ11test_kernelvE4done+54], %rs1;
	st.shared.u8 	[_ZZ11test_kernelvE4done+55], %rs1;
	st.shared.u8 	[_ZZ11test_kernelvE4done+56], %rs1;
	st.shared.u8 	[_ZZ11test_kernelvE4done+57], %rs1;
	st.shared.u8 	[_ZZ11test_kernelvE4done+58], %rs1;
	st.shared.u8 	[_ZZ11test_kernelvE4done+59], %rs1;
	st.shared.u8 	[_ZZ11test_kernelvE4done+60], %rs1;
	st.shared.u8 	[_ZZ11test_kernelvE4done+61], %rs1;
	st.shared.u8 	[_ZZ11test_kernelvE4done+62], %rs1;
	st.shared.u8 	[_ZZ11test_kernelvE4done+63], %rs1;
	st.shared.u8 	[_ZZ11test_kernelvE4done+64], %rs1;
	st.shared.u8 	[_ZZ11test_kernelvE4done+65], %rs1;
	st.shared.u8 	[_ZZ11test_kernelvE4done+66], %rs1;
	st.shared.u8 	[_ZZ11test_kernelvE4done+67], %rs1;
	st.shared.u8 	[_ZZ11test_kernelvE4done+68], %rs1;
	st.shared.u8 	[_ZZ11test_kernelvE4done+69], %rs1;
	st.shared.u8 	[_ZZ11test_kernelvE4done+70], %rs1;
	st.shared.u8 	[_ZZ11test_kernelvE4done+71], %rs1;
	st.shared.u8 	[_ZZ11test_kernelvE4done+72], %rs1;
	st.shared.u8 	[_ZZ11test_kernelvE4done+73], %rs1;
	st.shared.u8 	[_ZZ11test_kernelvE4done+74], %rs1;
	st.shared.u8 	[_ZZ11test_kernelvE4done+75], %rs1;
	st.shared.u8 	[_ZZ11test_kernelvE4done+76], %rs1;
	st.shared.u8 	[_ZZ11test_kernelvE4done+77], %rs1;
	st.shared.u8 	[_ZZ11test_kernelvE4done+78], %rs1;
	st.shared.u8 	[_ZZ11test_kernelvE4done+79], %rs1;
	st.shared.u8 	[_ZZ11test_kernelvE4done+80], %rs1;
	st.shared.u8 	[_ZZ11test_kernelvE4done+81], %rs1;
	st.shared.u8 	[_ZZ11test_kernelvE4done+82], %rs1;
	st.shared.u8 	[_ZZ11test_kernelvE4done+83], %rs1;
	st.shared.u8 	[_ZZ11test_kernelvE4done+84], %rs1;
	st.shared.u8 	[_ZZ11test_kernelvE4done+85], %rs1;
	st.shared.u8 	[_ZZ11test_kernelvE4done+86], %rs1;
	st.shared.u8 	[_ZZ11test_kernelvE4done+87], %rs1;
	st.shared.u8 	[_ZZ11test_kernelvE4done+88], %rs1;
	st.shared.u8 	[_ZZ11test_kernelvE4done+89], %rs1;
	st.shared.u8 	[_ZZ11test_kernelvE4done+90], %rs1;
	st.shared.u8 	[_ZZ11test_kernelvE4done+91], %rs1;
	st.shared.u8 	[_ZZ11test_kernelvE4done+92], %rs1;
	st.shared.u8 	[_ZZ11test_kernelvE4done+93], %rs1;
	st.shared.u8 	[_ZZ11test_kernelvE4done+94], %rs1;
	st.shared.u8 	[_ZZ11test_kernelvE4done+95], %rs1;
	st.shared.u8 	[_ZZ11test_kernelvE4done+96], %rs1;
	st.shared.u8 	[_ZZ11test_kernelvE4done+97], %rs1;
	st.shared.u8 	[_ZZ11test_kernelvE4done+98], %rs1;
	st.shared.u8 	[_ZZ11test_kernelvE4done+99], %rs1;
	st.shared.u8 	[_ZZ11test_kernelvE4done+100], %rs1;
	st.shared.u8 	[_ZZ11test_kernelvE4done+101], %rs1;
	st.shared.u8 	[_ZZ11test_kernelvE4done+102], %rs1;
	st.shared.u8 	[_ZZ11test_kernelvE4done+103], %rs1;
	st.shared.u8 	[_ZZ11test_kernelvE4done+104], %rs1;
	st.shared.u8 	[_ZZ11test_kernelvE4done+105], %rs1;
	st.shared.u8 	[_ZZ11test_kernelvE4done+106], %rs1;
	st.shared.u8 	[_ZZ11test_kernelvE4done+107], %rs1;
	st.shared.u8 	[_ZZ11test_kernelvE4done+108], %rs1;
	st.shared.u8 	[_ZZ11test_kernelvE4done+109], %rs1;
	st.shared.u8 	[_ZZ11test_kernelvE4done+110], %rs1;
	st.shared.u8 	[_ZZ11test_kernelvE4done+111], %rs1;
	st.shared.u8 	[_ZZ11test_kernelvE4done+112], %rs1;
	st.shared.u8 	[_ZZ11test_kernelvE4done+113], %rs1;
	st.shared.u8 	[_ZZ11test_kernelvE4done+114], %rs1;
	st.shared.u8 	[_ZZ11test_kernelvE4done+115], %rs1;
	st.shared.u8 	[_ZZ11test_kernelvE4done+116], %rs1;
	st.shared.u8 	[_ZZ11test_kernelvE4done+117], %rs1;
	st.shared.u8 	[_ZZ11test_kernelvE4done+118], %rs1;
	st.shared.u8 	[_ZZ11test_kernelvE4done+119], %rs1;
	st.shared.u8 	[_ZZ11test_kernelvE4done+120], %rs1;
	st.shared.u8 	[_ZZ11test_kernelvE4done+121], %rs1;
	st.shared.u8 	[_ZZ11test_kernelvE4done+122], %rs1;
	st.shared.u8 	[_ZZ11test_kernelvE4done+123], %rs1;
	st.shared.u8 	[_ZZ11test_kernelvE4done+124], %rs1;
	st.shared.u8 	[_ZZ11test_kernelvE4done+125], %rs1;
	st.shared.u8 	[_ZZ11test_kernelvE4done+126], %rs1;
	st.shared.u8 	[_ZZ11test_kernelvE4done+127], %rs1;
$L__BB0_2:
	setp.eq.s32 	%p2, %r1, 0;
	bar.sync 	0;
	mov.u32 	%r3, _ZZ11test_kernelvE4done;
	add.s32 	%r2, %r3, %r1;
	@%p2 bra 	$L__BB0_5;
	ld.shared.u8 	%rs2, [%r2+-1];
	setp.ne.s16 	%p3, %rs2, 0;
	@%p3 bra 	$L__BB0_5;
$L__BB0_4:
	mov.b32 	%r4, 1000;
	// begin inline asm
	nanosleep.u32 %r4;
	// end inline asm
	ld.shared.u8 	%rs3, [%r2+-1];
	setp.eq.s16 	%p4, %rs3, 0;
	@%p4 bra 	$L__BB0_4;
$L__BB0_5:
	add.u64 	%rd1, %SP, 0;
	add.u64 	%rd2, %SPL, 0;
	mov.b16 	%rs4, 1;
	st.shared.u8 	[%r2], %rs4;
	st.local.u32 	[%rd2], %r1;
	mov.u64 	%rd3, $str;
	cvta.global.u64 	%rd4, %rd3;
	{ // callseq 0, 0
	.param .b64 param0;
	st.param.b64 	[param0], %rd4;
	.param .b64 param1;
	st.param.b64 	[param1], %rd1;
	.param .b32 retval0;
	call.uni (retval0), 
	vprintf, 
	(
	param0, 
	param1
	);
	ld.param.b32 	%r5, [retval0];
	} // callseq 0
	ret;

}


// ===== COMPILED SASS (sm_100) =====

	.target	sm_100

	.elftype	@"ET_EXEC"


//--------------------- .note.nv.tkinfo           --------------------------
	.section	.note.nv.tkinfo,"",@"SHT_NOTE"
	.sectionflags	@"SHF_NOTE_NV_TKINFO"
	.tkinfo
        /*0018*/ 	.word	0x00000002
        /*0030*/ 	.string	""
        /*0030*/ 	.string	"ptxas"
        /*0030*/ 	.string	"Cuda compilation tools, release 13.0, V13.0.88"
        /*0030*/ 	.string	"Build cuda_13.0.r13.0/compiler.36424714_0"
        /*0030*/ 	.string	"-arch sm_100 -m 64 "



//--------------------- .note.nv.cuinfo           --------------------------
	.section	.note.nv.cuinfo,"",@"SHT_NOTE"
	.sectionflags	@"SHF_NOTE_NV_CUINFO"
        /*0018*/ 	.short	0x0002
        /*001a*/ 	.short	0x0064
        /*001c*/ 	.short	0x0082
	.zero		2


//--------------------- .nv.info                  --------------------------
	.section	.nv.info,"",@"SHT_CUDA_INFO"
	.align	4


	//----- nvinfo : EIATTR_REGCOUNT
	.align		4
        /*0000*/ 	.byte	0x04, 0x2f
        /*0002*/ 	.short	(.L_2 - .L_1)
	.align		4
.L_1:
        /*0004*/ 	.word	index@(_Z11test_kernelv)
        /*0008*/ 	.word	0x00000018


	//----- nvinfo : EIATTR_FRAME_SIZE
	.align		4
.L_2:
        /*000c*/ 	.byte	0x04, 0x11
        /*000e*/ 	.short	(.L_4 - .L_3)
	.align		4
.L_3:
        /*0010*/ 	.word	index@(_Z11test_kernelv)
        /*0014*/ 	.word	0x00000008


	//----- nvinfo : EIATTR_MIN_STACK_SIZE
	.align		4
.L_4:
        /*0018*/ 	.byte	0x04, 0x12
        /*001a*/ 	.short	(.L_6 - .L_5)
	.align		4
.L_5:
        /*001c*/ 	.word	index@(_Z11test_kernelv)
        /*0020*/ 	.word	0x00000008
.L_6:


//--------------------- .nv.compat                --------------------------
	.section	.nv.compat,"",@"SHT_CUDA_COMPAT_INFO"
	.align	4
        /*0000*/ 	.byte	0x02, 0x09, 0x00, 0x00, 0x02, 0x02, 0x01, 0x00, 0x02, 0x05, 0x05, 0x00, 0x03, 0x07, 0x01, 0x01
        /*0010*/ 	.byte	0x02, 0x03, 0x00, 0x00, 0x02, 0x06, 0x01, 0x00, 0x04, 0x0b, 0x08, 0x00, 0x09, 0x00, 0x00, 0x00
        /*0020*/ 	.byte	0x00, 0x00, 0x00, 0x00


//--------------------- .nv.info._Z11test_kernelv --------------------------
	.section	.nv.info._Z11test_kernelv,"",@"SHT_CUDA_INFO"
	.sectionflags	@""
	.align	4


	//----- nvinfo : EIATTR_CUDA_API_VERSION
	.align		4
        /*0000*/ 	.byte	0x04, 0x37
        /*0002*/ 	.short	(.L_8 - .L_7)
.L_7:
        /*0004*/ 	.word	0x00000082


	//----- nvinfo : EIATTR_SPARSE_MMA_MASK
	.align		4
.L_8:
        /*0008*/ 	.byte	0x03, 0x50
        /*000a*/ 	.short	0x0000


	//----- nvinfo : EIATTR_MAXREG_COUNT
	.align		4
        /*000c*/ 	.byte	0x03, 0x1b
        /*000e*/ 	.short	0x00ff


	//----- nvinfo : EIATTR_NUM_BARRIERS
	.align		4
        /*0010*/ 	.byte	0x02, 0x4c
        /*0012*/ 	.byte	0x01
	.zero		1


	//----- nvinfo : EIATTR_EXTERNS
	.align		4
        /*0014*/ 	.byte	0x04, 0x0f
        /*0016*/ 	.short	(.L_10 - .L_9)


	//   ....[0]....
	.align		4
.L_9:
        /*0018*/ 	.word	index@(vprintf)


	//----- nvinfo : EIATTR_MERCURY_ISA_VERSION
	.align		4
.L_10:
        /*001c*/ 	.byte	0x03, 0x5f
        /*001e*/ 	.short	0x0101


	//----- nvinfo : EIATTR_VRC_CTA_INIT_COUNT
	.align		4
        /*0020*/ 	.byte	0x02, 0x4a
	.zero		1
	.zero		1


	//----- nvinfo : EIATTR_SYSCALL_OFFSETS
	.align		4
        /*0024*/ 	.byte	0x04, 0x46
        /*0026*/ 	.short	(.L_12 - .L_11)


	//   ....[0]....
.L_11:
        /*0028*/ 	.word	0x00000a60


	//----- nvinfo : EIATTR_EXIT_INSTR_OFFSETS
	.align		4
.L_12:
        /*002c*/ 	.byte	0x04, 0x1c
        /*002e*/ 	.short	(.L_14 - .L_13)


	//   ....[0]....
.L_13:
        /*0030*/ 	.word	0x00000a70


	//----- nvinfo : EIATTR_CRS_STACK_SIZE
	.align		4
.L_14:
        /*0034*/ 	.byte	0x04, 0x1e
        /*0036*/ 	.short	(.L_16 - .L_15)
.L_15:
        /*0038*/ 	.word	0x00000000


	//----- nvinfo : EIATTR_SW_WAR
	.align		4
.L_16:
        /*003c*/ 	.byte	0x04, 0x36
        /*003e*/ 	.short	(.L_18 - .L_17)
.L_17:
        /*0040*/ 	.word	0x00000008
.L_18:


//--------------------- .nv.callgraph             --------------------------
	.section	.nv.callgraph,"",@"SHT_CUDA_CALLGRAPH"
	.align	4
	.sectionentsize	8
	.align		4
        /*0000*/ 	.word	0x00000000
	.align		4
        /*0004*/ 	.word	0xffffffff
	.align		4
        /*0008*/ 	.word	index@(_Z11test_kernelv)
	.align		4
        /*000c*/ 	.word	index@(vprintf)
	.align		4
        /*0010*/ 	.word	0x00000000
	.align		4
        /*0014*/ 	.word	0xfffffffe
	.align		4
        /*0018*/ 	.word	0x00000000
	.align		4
        /*001c*/ 	.word	0xfffffffd
	.align		4
        /*0020*/ 	.word	0x00000000
	.align		4
        /*0024*/ 	.word	0xfffffffc


//--------------------- .nv.constant4             --------------------------
	.section	.nv.constant4,"a",@progbits
	.align	8
	.align		8
.nv.constant4:
        /*0000*/ 	.dword	vprintf
	.align		8
        /*0008*/ 	.dword	$str


//--------------------- .text._Z11test_kernelv    --------------------------
	.section	.text._Z11test_kernelv,"ax",@progbits
	.align	128
        .global         _Z11test_kernelv
        .type           _Z11test_kernelv,@function
        .size           _Z11test_kernelv,(.L_x_7 - _Z11test_kernelv)
        .other          _Z11test_kernelv,@"STO_CUDA_ENTRY STV_DEFAULT"
_Z11test_kernelv:
.text._Z11test_kernelv:
[----:B------:R-:W0:Y:S01]  /*0000*/  LDC R1, c[0x0][0x37c] ;  /* 0x0000df00ff017b82 */ /* 0x000e220000000800 */
[----:B------:R-:W1:Y:S01]  /*0010*/  S2R R8, SR_TID.X ;  /* 0x0000000000087919 */ /* 0x000e620000002100 */
[----:B------:R-:W2:Y:S01]  /*0020*/  LDCU UR4, c[0x0][0x2f8] ;  /* 0x00005f00ff0477ac */ /* 0x000ea20008000800 */
[----:B0-----:R-:W-:Y:S01]  /*0030*/  VIADD R1, R1, 0xfffffff8 ;  /* 0xfffffff801017836 */ /* 0x001fe20000000000 */
[----:B------:R-:W-:Y:S01]  /*0040*/  BSSY.RECONVERGENT B0, `(.L_x_0) ;  /* 0x0000089000007945 */ /* 0x000fe20003800200 */
[----:B------:R-:W0:Y:S03]  /*0050*/  LDCU UR5, c[0x0][0x2fc] ;  /* 0x00005f80ff0577ac */ /* 0x000e260008000800 */
[----:B--2---:R-:W-:-:S05]  /*0060*/  IADD3 R6, P1, PT, R1, UR4, RZ ;  /* 0x0000000401067c10 */ /* 0x004fca000ff3e0ff */
[----:B0-----:R-:W-:Y:S01]  /*0070*/  IMAD.X R7, RZ, RZ, UR5, P1 ;  /* 0x00000005ff077e24 */ /* 0x001fe200088e06ff */
[----:B-1----:R-:W-:-:S13]  /*0080*/  ISETP.NE.AND P0, PT, R8, RZ, PT ;  /* 0x000000ff0800720c */ /* 0x002fda0003f05270 */
[----:B------:R-:W-:Y:S05]  /*0090*/  @P0 BRA `(.L_x_1) ;  /* 0x00000008000c0947 */ /* 0x000fea0003800000 */
[----:B------:R-:W0:Y:S01]  /*00a0*/  S2UR UR5, SR_CgaCtaId ;  /* 0x00000000000579c3 */ /* 0x000e220000008800 */
[----:B------:R-:W-:Y:S02]  /*00b0*/  UMOV UR4, 0x400 ;  /* 0x0000040000047882 */ /* 0x000fe40000000000 */
[----:B0-----:R-:W-:-:S09]  /*00c0*/  ULEA UR4, UR5, UR4, 0x18 ;  /* 0x0000000405047291 */ /* 0x001fd2000f8ec0ff */
[----:B------:R-:W-:Y:S04]  /*00d0*/  STS.U8 [UR4], RZ ;  /* 0x000000ffff007988 */ /* 0x000fe80008000004 */
[----:B------:R-:W-:Y:S04]  /*00e0*/  STS.U8 [UR4+0x1], RZ ;  /* 0x000001ffff007988 */ /* 0x000fe80008000004 */
        /* <DEDUP_REMOVED lines=125> */
[----:B------:R-:W-:Y:S01]  /*08c0*/  STS.U8 [UR4+0x7f], RZ ;  /* 0x00007fffff007988 */ /* 0x000fe20008000004 */
.L_x_1:
[----:B------:R-:W-:Y:S05]  /*08d0*/  BSYNC.RECONVERGENT B0 ;  /* 0x0000000000007941 */ /* 0x000fea0003800200 */
.L_x_0:
[----:B------:R-:W0:Y:S08]  /*08e0*/  S2UR UR5, SR_CgaCtaId ;  /* 0x00000000000579c3 */ /* 0x000e300000008800 */
[----:B------:R-:W-:Y:S01]  /*08f0*/  BAR.SYNC.DEFER_BLOCKING 0x0 ;  /* 0x0000000000007b1d */ /* 0x000fe20000010000 */
[----:B------:R-:W-:Y:S01]  /*0900*/  ISETP.NE.AND P0, PT, R8, RZ, PT ;  /* 0x000000ff0800720c */ /* 0x000fe20003f05270 */
[----:B------:R-:W-:Y:S01]  /*0910*/  IMAD.MOV.U32 R3, RZ, RZ, 0x1 ;  /* 0x00000001ff037424 */ /* 0x000fe200078e00ff */
[----:B------:R-:W-:-:S03]  /*0920*/  MOV R0, 0x0 ;  /* 0x0000000000007802 */ /* 0x000fc60000000f00 */
[----:B------:R-:W-:Y:S01]  /*0930*/  UMOV UR4, 0x400 ;  /* 0x0000040000047882 */ /* 0x000fe20000000000 */
[----:B------:R-:W-:Y:S01]  /*0940*/  BSSY B0, `(.L_x_2) ;  /* 0x000000a000007945 */ /* 0x000fe20003800000 */
[----:B0-----:R-:W-:-:S06]  /*0950*/  ULEA UR36, UR5, UR4, 0x18 ;  /* 0x0000000405247291 */ /* 0x001fcc000f8ec0ff */
[----:B------:R-:W-:Y:S06]  /*0960*/  @!P0 BRA `(.L_x_3) ;  /* 0x00000000001c8947 */ /* 0x000fec0003800000 */
[----:B------:R-:W0:Y:S02]  /*0970*/  LDS.U8 R2, [R8+UR36+-0x1] ;  /* 0xffffff2408027984 */ /* 0x000e240008000000 */
[----:B0-----:R-:W-:-:S13]  /*0980*/  ISETP.NE.AND P0, PT, R2, RZ, PT ;  /* 0x000000ff0200720c */ /* 0x001fda0003f05270 */
[----:B------:R-:W-:Y:S05]  /*0990*/  @P0 BRA `(.L_x_3) ;  /* 0x0000000000100947 */ /* 0x000fea0003800000 */
.L_x_4:
[----:B------:R-:W-:Y:S05]  /*09a0*/  NANOSLEEP 0x3e8 ;  /* 0x000003e80000795d */ /* 0x000fea0003800000 */
[----:B------:R-:W0:Y:S02]  /*09b0*/  LDS.U8 R2, [R8+UR36+-0x1] ;  /* 0xffffff2408027984 */ /* 0x000e240008000000 */
[----:B0-----:R-:W-:-:S13]  /*09c0*/  ISETP.NE.AND P0, PT, R2, RZ, PT ;  /* 0x000000ff0200720c */ /* 0x001fda0003f05270 */
[----:B------:R-:W-:Y:S05]  /*09d0*/  @!P0 BRA `(.L_x_4) ;  /* 0xfffffffc00f08947 */ /* 0x000fea000383ffff */
.L_x_3:
[----:B------:R-:W-:Y:S05]  /*09e0*/  BSYNC B0 ;  /* 0x0000000000007941 */ /* 0x000fea0003800000 */
.L_x_2:
[----:B------:R0:W-:Y:S01]  /*09f0*/  STS.U8 [R8+UR36], R3 ;  /* 0x0000000308007988 */ /* 0x0001e20008000024 */
[----:B------:R-:W1:Y:S03]  /*0a00*/  LDCU.64 UR4, c[0x4][0x8] ;  /* 0x01000100ff0477ac */ /* 0x000e660008000a00 */
[----:B------:R2:W-:Y:S01]  /*0a10*/  STL [R1], R8 ;  /* 0x0000000801007387 */ /* 0x0005e20000100800 */
[----:B0-----:R2:W0:Y:S01]  /*0a20*/  LDC.64 R2, c[0x4][R0] ;  /* 0x0100000000027b82 */ /* 0x0014220000000a00 */
[----:B-1----:R-:W-:Y:S02]  /*0a30*/  IMAD.U32 R4, RZ, RZ, UR4 ;  /* 0x00000004ff047e24 */ /* 0x002fe4000f8e00ff */
[----:B--2---:R-:W-:-:S07]  /*0a40*/  IMAD.U32 R5, RZ, RZ, UR5 ;  /* 0x00000005ff057e24 */ /* 0x004fce000f8e00ff */
[----:B------:R-:W-:-:S07]  /*0a50*/  LEPC R20, `(.L_x_5) ;  /* 0x000000001014794e */ /* 0x000fce0000000000 */
[----:B0-----:R-:W-:Y:S05]  /*0a60*/  CALL.ABS.NOINC R2 ;  /* 0x0000000002007343 */ /* 0x001fea0003c00000 */
.L_x_5:
[----:B------:R-:W-:Y:S05]  /*0a70*/  EXIT ;  /* 0x000000000000794d */ /* 0x000fea0003800000 */
.L_x_6:
[----:B------:R-:W-:-:S00]  /*0a80*/  BRA `(.L_x_6) ;  /* 0xfffffffc00fc7947 */ /* 0x000fc0000383ffff */
[----:B------:R-:W-:-:S00]  /*0a90*/  NOP ;  /* 0x0000000000007918 */ /* 0x000fc00000000000 */
        /* <DEDUP_REMOVED lines=14> */
.L_x_7:


//--------------------- .nv.global.init           --------------------------
	.section	.nv.global.init,"aw",@progbits
.nv.global.init:
	.type		$str,@object
	.size		$str,(.L_0 - $str)
$str:
        /*0000*/ 	.byte	0x74, 0x68, 0x72, 0x65, 0x61, 0x64, 0x49, 0x64, 0x78, 0x2e, 0x78, 0x20, 0x3d, 0x20, 0x25, 0x33
        /*0010*/ 	.byte	0x64, 0x20, 0x69, 0x73, 0x20, 0x64, 0x6f, 0x6e, 0x65, 0x21, 0x0a, 0x00
.L_0:


//--------------------- .nv.shared._Z11test_kernelv --------------------------
	.section	.nv.shared._Z11test_kernelv,"aw",@nobits
	.sectionflags	@""
.nv.shared._Z11test_kernelv:
	.zero		1152


//--------------------- .nv.shared.reserved.0     --------------------------
	.section	.nv.shared.reserved.0,"aw",@nobits
	.weak		__nv_reservedSMEM_offset_0_alias
	.size		__nv_reservedSMEM_offset_0_alias, 0, 64
	.other		__nv_reservedSMEM_offset_0_alias,@"STO_CUDA_RESERVED_SHARED STV_DEFAULT"
__nv_reservedSMEM_offset_0_alias:
	.zero		0
	.zero		64


//--------------------- .nv.constant0._Z11test_kernelv --------------------------
	.section	.nv.constant0._Z11test_kernelv,"a",@progbits
	.sectionflags	@""
	.align	4
.nv.constant0._Z11test_kernelv:
	.zero		896


//--------------------- SYMBOLS --------------------------

	.type		.nv.reservedSmem.offset0,@object
	.size		.nv.reservedSmem.offset0,0x4
	.type		.nv.reservedSmem.cap,@object
	.size		.nv.reservedSmem.cap,0x4
	.type		vprintf,@function
